//
// Generated by NVIDIA NVVM Compiler
//
// Compiler Build ID: CL-36424714
// Cuda compilation tools, release 13.0, V13.0.88
// Based on NVVM 20.0.0
//

.version 9.0
.target sm_100
.address_size 64

	// .globl	_Z11bombardmentiiPfPi
// _ZZ11bombardmentiiPfPiE8energies has been demoted

.visible .entry _Z11bombardmentiiPfPi(
	.param .u32 _Z11bombardmentiiPfPi_param_0,
	.param .u32 _Z11bombardmentiiPfPi_param_1,
	.param .u64 .ptr .align 1 _Z11bombardmentiiPfPi_param_2,
	.param .u64 .ptr .align 1 _Z11bombardmentiiPfPi_param_3
)
{
	.reg .pred 	%p<15>;
	.reg .b32 	%r<68>;
	.reg .b32 	%f<97>;
	.reg .b64 	%rd<9>;
	// demoted variable
	.shared .align 4 .b8 _ZZ11bombardmentiiPfPiE8energies[4096];
	ld.param.u32 	%r32, [_Z11bombardmentiiPfPi_param_0];
	ld.param.u32 	%r31, [_Z11bombardmentiiPfPi_param_1];
	ld.param.u64 	%rd1, [_Z11bombardmentiiPfPi_param_2];
	ld.param.u64 	%rd2, [_Z11bombardmentiiPfPi_param_3];
	mov.u32 	%r33, %ctaid.x;
	mov.u32 	%r34, %ntid.x;
	mul.lo.s32 	%r1, %r33, %r34;
	mov.u32 	%r2, %tid.x;
	add.s32 	%r3, %r1, %r2;
	mov.u32 	%r35, %ctaid.y;
	mov.u32 	%r4, %ntid.y;
	mov.u32 	%r5, %tid.y;
	mad.lo.s32 	%r6, %r35, %r4, %r5;
	setp.ge.s32 	%p1, %r6, %r32;
	setp.ge.s32 	%p2, %r3, %r31;
	or.pred  	%p3, %p1, %p2;
	@%p3 bra 	$L__BB0_17;
	cvta.to.global.u64 	%rd3, %rd2;
	shl.b32 	%r36, %r6, 1;
	mul.wide.u32 	%rd4, %r36, 4;
	add.s64 	%rd5, %rd3, %rd4;
	ld.global.u32 	%r37, [%rd5+4];
	cvt.rn.f32.s32 	%f18, %r37;
	mul.f32 	%f19, %f18, 0f447A0000;
	ld.global.u32 	%r38, [%rd5];
	sub.s32 	%r39, %r38, %r3;
	abs.s32 	%r40, %r39;
	add.s32 	%r41, %r40, 1;
	cvt.rn.f32.u32 	%f20, %r41;
	sqrt.rn.f32 	%f21, %f20;
	cvt.rn.f32.s32 	%f1, %r31;
	div.rn.f32 	%f22, %f19, %f1;
	div.rn.f32 	%f87, %f22, %f21;
	mov.f32 	%f23, 0f3A83126F;
	div.rn.f32 	%f24, %f23, %f1;
	setp.ge.f32 	%p4, %f87, %f24;
	@%p4 bra 	$L__BB0_3;
	mov.f32 	%f25, 0fBA83126F;
	div.rn.f32 	%f26, %f25, %f1;
	setp.le.f32 	%p5, %f87, %f26;
	selp.f32 	%f87, %f87, 0f00000000, %p5;
$L__BB0_3:
	shl.b32 	%r42, %r2, 7;
	mov.u32 	%r43, _ZZ11bombardmentiiPfPiE8energies;
	add.s32 	%r7, %r43, %r42;
	shl.b32 	%r44, %r5, 2;
	add.s32 	%r45, %r7, %r44;
	st.shared.f32 	[%r45], %f87;
	setp.ne.s32 	%p6, %r5, 0;
	@%p6 bra 	$L__BB0_17;
	shl.b32 	%r8, %r1, 7;
	and.b32  	%r9, %r4, 15;
	setp.lt.u32 	%p7, %r4, 16;
	mov.f32 	%f96, 0f00000000;
	mov.b32 	%r64, 0;
	@%p7 bra 	$L__BB0_7;
	and.b32  	%r64, %r4, 2032;
	and.b32  	%r47, %r4, -16;
	neg.s32 	%r62, %r47;
	add.s32 	%r49, %r8, %r42;
	add.s32 	%r51, %r49, %r43;
	add.s32 	%r61, %r51, 32;
	mov.f32 	%f96, 0f00000000;
$L__BB0_6:
	.pragma "nounroll";
	ld.shared.f32 	%f30, [%r61+-32];
	add.f32 	%f31, %f96, %f30;
	ld.shared.f32 	%f32, [%r61+-28];
	add.f32 	%f33, %f31, %f32;
	ld.shared.f32 	%f34, [%r61+-24];
	add.f32 	%f35, %f33, %f34;
	ld.shared.f32 	%f36, [%r61+-20];
	add.f32 	%f37, %f35, %f36;
	ld.shared.f32 	%f38, [%r61+-16];
	add.f32 	%f39, %f37, %f38;
	ld.shared.f32 	%f40, [%r61+-12];
	add.f32 	%f41, %f39, %f40;
	ld.shared.f32 	%f42, [%r61+-8];
	add.f32 	%f43, %f41, %f42;
	ld.shared.f32 	%f44, [%r61+-4];
	add.f32 	%f45, %f43, %f44;
	ld.shared.f32 	%f46, [%r61];
	add.f32 	%f47, %f45, %f46;
	ld.shared.f32 	%f48, [%r61+4];
	add.f32 	%f49, %f47, %f48;
	ld.shared.f32 	%f50, [%r61+8];
	add.f32 	%f51, %f49, %f50;
	ld.shared.f32 	%f52, [%r61+12];
	add.f32 	%f53, %f51, %f52;
	ld.shared.f32 	%f54, [%r61+16];
	add.f32 	%f55, %f53, %f54;
	ld.shared.f32 	%f56, [%r61+20];
	add.f32 	%f57, %f55, %f56;
	ld.shared.f32 	%f58, [%r61+24];
	add.f32 	%f59, %f57, %f58;
	ld.shared.f32 	%f60, [%r61+28];
	add.f32 	%f96, %f59, %f60;
	add.s32 	%r62, %r62, 16;
	add.s32 	%r61, %r61, 64;
	setp.ne.s32 	%p8, %r62, 0;
	@%p8 bra 	$L__BB0_6;
$L__BB0_7:
	setp.eq.s32 	%p9, %r9, 0;
	@%p9 bra 	$L__BB0_16;
	add.s32 	%r18, %r7, %r8;
	and.b32  	%r19, %r4, 7;
	setp.lt.u32 	%p10, %r9, 8;
	@%p10 bra 	$L__BB0_10;
	shl.b32 	%r52, %r64, 2;
	add.s32 	%r53, %r18, %r52;
	ld.shared.f32 	%f62, [%r53];
	add.f32 	%f63, %f96, %f62;
	ld.shared.f32 	%f64, [%r53+4];
	add.f32 	%f65, %f63, %f64;
	ld.shared.f32 	%f66, [%r53+8];
	add.f32 	%f67, %f65, %f66;
	ld.shared.f32 	%f68, [%r53+12];
	add.f32 	%f69, %f67, %f68;
	ld.shared.f32 	%f70, [%r53+16];
	add.f32 	%f71, %f69, %f70;
	ld.shared.f32 	%f72, [%r53+20];
	add.f32 	%f73, %f71, %f72;
	ld.shared.f32 	%f74, [%r53+24];
	add.f32 	%f75, %f73, %f74;
	ld.shared.f32 	%f76, [%r53+28];
	add.f32 	%f96, %f75, %f76;
	add.s32 	%r64, %r64, 8;
$L__BB0_10:
	setp.eq.s32 	%p11, %r19, 0;
	@%p11 bra 	$L__BB0_16;
	and.b32  	%r22, %r4, 3;
	setp.lt.u32 	%p12, %r19, 4;
	@%p12 bra 	$L__BB0_13;
	shl.b32 	%r54, %r64, 2;
	add.s32 	%r55, %r18, %r54;
	ld.shared.f32 	%f78, [%r55];
	add.f32 	%f79, %f96, %f78;
	ld.shared.f32 	%f80, [%r55+4];
	add.f32 	%f81, %f79, %f80;
	ld.shared.f32 	%f82, [%r55+8];
	add.f32 	%f83, %f81, %f82;
	ld.shared.f32 	%f84, [%r55+12];
	add.f32 	%f96, %f83, %f84;
	add.s32 	%r64, %r64, 4;
$L__BB0_13:
	setp.eq.s32 	%p13, %r22, 0;
	@%p13 bra 	$L__BB0_16;
	add.s32 	%r57, %r8, %r42;
	shl.b32 	%r58, %r64, 2;
	add.s32 	%r59, %r57, %r58;
	add.s32 	%r67, %r43, %r59;
	neg.s32 	%r66, %r22;
$L__BB0_15:
	.pragma "nounroll";
	ld.shared.f32 	%f85, [%r67];
	add.f32 	%f96, %f96, %f85;
	add.s32 	%r67, %r67, 4;
	add.s32 	%r66, %r66, 1;
	setp.ne.s32 	%p14, %r66, 0;
	@%p14 bra 	$L__BB0_15;
$L__BB0_16:
	cvta.to.global.u64 	%rd6, %rd1;
	mul.wide.s32 	%rd7, %r3, 4;
	add.s64 	%rd8, %rd6, %rd7;
	atom.global.add.f32 	%f86, [%rd8], %f96;
$L__BB0_17:
	ret;

}


// ===== COMPILED SASS (sm_100) =====

	.target	sm_100

	.elftype	@"ET_EXEC"


//--------------------- .note.nv.tkinfo           --------------------------
	.section	.note.nv.tkinfo,"",@"SHT_NOTE"
	.sectionflags	@"SHF_NOTE_NV_TKINFO"
	.tkinfo
        /*0018*/ 	.word	0x00000002
        /*0030*/ 	.string	""
        /*0030*/ 	.string	"ptxas"
        /*0030*/ 	.string	"Cuda compilation tools, release 13.0, V13.0.88"
        /*0030*/ 	.string	"Build cuda_13.0.r13.0/compiler.36424714_0"
        /*0030*/ 	.string	"-arch sm_100 -m 64 "



//--------------------- .note.nv.cuinfo           --------------------------
	.section	.note.nv.cuinfo,"",@"SHT_NOTE"
	.sectionflags	@"SHF_NOTE_NV_CUINFO"
        /*0018*/ 	.short	0x0002
        /*001a*/ 	.short	0x0064
        /*001c*/ 	.short	0x0082
	.zero		2


//--------------------- .nv.info                  --------------------------
	.section	.nv.info,"",@"SHT_CUDA_INFO"
	.align	4


	//----- nvinfo : EIATTR_REGCOUNT
	.align		4
        /*0000*/ 	.byte	0x04, 0x2f
        /*0002*/ 	.short	(.L_1 - .L_0)
	.align		4
.L_0:
        /*0004*/ 	.word	index@(_Z11bombardmentiiPfPi)
        /*0008*/ 	.word	0x0000001d


	//----- nvinfo : EIATTR_FRAME_SIZE
	.align		4
.L_1:
        /*000c*/ 	.byte	0x04, 0x11
        /*000e*/ 	.short	(.L_3 - .L_2)
	.align		4
.L_2:
        /*0010*/ 	.word	index@($__internal_1_$__cuda_sm3x_div_rn_noftz_f32_slowpath)
        /*0014*/ 	.word	0x00000000


	//----- nvinfo : EIATTR_FRAME_SIZE
	.align		4
.L_3:
        /*0018*/ 	.byte	0x04, 0x11
        /*001a*/ 	.short	(.L_5 - .L_4)
	.align		4
.L_4:
        /*001c*/ 	.word	index@($__internal_0_$__cuda_sm20_sqrt_rn_f32_slowpath)
        /*0020*/ 	.word	0x00000000


	//----- nvinfo : EIATTR_FRAME_SIZE
	.align		4
.L_5:
        /*0024*/ 	.byte	0x04, 0x11
        /*0026*/ 	.short	(.L_7 - .L_6)
	.align		4
.L_6:
        /*0028*/ 	.word	index@(_Z11bombardmentiiPfPi)
        /*002c*/ 	.word	0x00000000


	//----- nvinfo : EIATTR_MIN_STACK_SIZE
	.align		4
.L_7:
        /*0030*/ 	.byte	0x04, 0x12
        /*0032*/ 	.short	(.L_9 - .L_8)
	.align		4
.L_8:
        /*0034*/ 	.word	index@(_Z11bombardmentiiPfPi)
        /*0038*/ 	.word	0x00000000
.L_9:


//--------------------- .nv.compat                --------------------------
	.section	.nv.compat,"",@"SHT_CUDA_COMPAT_INFO"
	.align	4
        /*0000*/ 	.byte	0x02, 0x09, 0x00, 0x00, 0x02, 0x02, 0x01, 0x00, 0x02, 0x05, 0x05, 0x00, 0x03, 0x07, 0x01, 0x01
        /*0010*/ 	.byte	0x02, 0x03, 0x00, 0x00, 0x02, 0x06, 0x01, 0x00, 0x04, 0x0b, 0x08, 0x00, 0x01, 0x00, 0x00, 0x00
        /*0020*/ 	.byte	0x00, 0x00, 0x00, 0x00


//--------------------- .nv.info._Z11bombardmentiiPfPi --------------------------
	.section	.nv.info._Z11bombardmentiiPfPi,"",@"SHT_CUDA_INFO"
	.sectionflags	@""
	.align	4


	//----- nvinfo : EIATTR_CUDA_API_VERSION
	.align		4
        /*0000*/ 	.byte	0x04, 0x37
        /*0002*/ 	.short	(.L_11 - .L_10)
.L_10:
        /*0004*/ 	.word	0x00000082


	//----- nvinfo : EIATTR_KPARAM_INFO
	.align		4
.L_11:
        /*0008*/ 	.byte	0x04, 0x17
        /*000a*/ 	.short	(.L_13 - .L_12)
.L_12:
        /*000c*/ 	.word	0x00000000
        /*0010*/ 	.short	0x0003
        /*0012*/ 	.short	0x0010
        /*0014*/ 	.byte	0x00, 0xf5, 0x21, 0x00


	//----- nvinfo : EIATTR_KPARAM_INFO
	.align		4
.L_13:
        /*0018*/ 	.byte	0x04, 0x17
        /*001a*/ 	.short	(.L_15 - .L_14)
.L_14:
        /*001c*/ 	.word	0x00000000
        /*0020*/ 	.short	0x0002
        /*0022*/ 	.short	0x0008
        /*0024*/ 	.byte	0x00, 0xf5, 0x21, 0x00


	//----- nvinfo : EIATTR_KPARAM_INFO
	.align		4
.L_15:
        /*0028*/ 	.byte	0x04, 0x17
        /*002a*/ 	.short	(.L_17 - .L_16)
.L_16:
        /*002c*/ 	.word	0x00000000
        /*0030*/ 	.short	0x0001
        /*0032*/ 	.short	0x0004
        /*0034*/ 	.byte	0x00, 0xf0, 0x11, 0x00


	//----- nvinfo : EIATTR_KPARAM_INFO
	.align		4
.L_17:
        /*0038*/ 	.byte	0x04, 0x17
        /*003a*/ 	.short	(.L_19 - .L_18)
.L_18:
        /*003c*/ 	.word	0x00000000
        /*0040*/ 	.short	0x0000
        /*0042*/ 	.short	0x0000
        /*0044*/ 	.byte	0x00, 0xf0, 0x11, 0x00


	//----- nvinfo : EIATTR_SPARSE_MMA_MASK
	.align		4
.L_19:
        /*0048*/ 	.byte	0x03, 0x50
        /*004a*/ 	.short	0x0000


	//----- nvinfo : EIATTR_MAXREG_COUNT
	.align		4
        /*004c*/ 	.byte	0x03, 0x1b
        /*004e*/ 	.short	0x00ff


	//----- nvinfo : EIATTR_MERCURY_ISA_VERSION
	.align		4
        /*0050*/ 	.byte	0x03, 0x5f
        /*0052*/ 	.short	0x0101


	//----- nvinfo : EIATTR_VRC_CTA_INIT_COUNT
	.align		4
        /*0054*/ 	.byte	0x02, 0x4a
	.zero		1
	.zero		1


	//----- nvinfo : EIATTR_EXIT_INSTR_OFFSETS
	.align		4
        /*0058*/ 	.byte	0x04, 0x1c
        /*005a*/ 	.short	(.L_21 - .L_20)


	//   ....[0]....
.L_20:
        /*005c*/ 	.word	0x000000d0


	//   ....[1]....
        /*0060*/ 	.word	0x00000700


	//   ....[2]....
        /*0064*/ 	.word	0x00000c20


	//----- nvinfo : EIATTR_CRS_STACK_SIZE
	.align		4
.L_21:
        /*0068*/ 	.byte	0x04, 0x1e
        /*006a*/ 	.short	(.L_23 - .L_22)
.L_22:
        /*006c*/ 	.word	0x00000000


	//----- nvinfo : EIATTR_CBANK_PARAM_SIZE
	.align		4
.L_23:
        /*0070*/ 	.byte	0x03, 0x19
        /*0072*/ 	.short	0x0018


	//----- nvinfo : EIATTR_PARAM_CBANK
	.align		4
        /*0074*/ 	.byte	0x04, 0x0a
        /*0076*/ 	.short	(.L_25 - .L_24)
	.align		4
.L_24:
        /*0078*/ 	.word	index@(.nv.constant0._Z11bombardmentiiPfPi)
        /*007c*/ 	.short	0x0380
        /*007e*/ 	.short	0x0018


	//----- nvinfo : EIATTR_SW_WAR
	.align		4
.L_25:
        /*0080*/ 	.byte	0x04, 0x36
        /*0082*/ 	.short	(.L_27 - .L_26)
.L_26:
        /*0084*/ 	.word	0x00000008
.L_27:


//--------------------- .nv.callgraph             --------------------------
	.section	.nv.callgraph,"",@"SHT_CUDA_CALLGRAPH"
	.align	4
	.sectionentsize	8
	.align		4
        /*0000*/ 	.word	0x00000000
	.align		4
        /*0004*/ 	.word	0xffffffff
	.align		4
        /*0008*/ 	.word	0x00000000
	.align		4
        /*000c*/ 	.word	0xfffffffe
	.align		4
        /*0010*/ 	.word	0x00000000
	.align		4
        /*0014*/ 	.word	0xfffffffd
	.align		4
        /*0018*/ 	.word	0x00000000
	.align		4
        /*001c*/ 	.word	0xfffffffc


//--------------------- .text._Z11bombardmentiiPfPi --------------------------
	.section	.text._Z11bombardmentiiPfPi,"ax",@progbits
	.align	128
        .global         _Z11bombardmentiiPfPi
        .type           _Z11bombardmentiiPfPi,@function
        .size           _Z11bombardmentiiPfPi,(.L_x_31 - _Z11bombardmentiiPfPi)
        .other          _Z11bombardmentiiPfPi,@"STO_CUDA_ENTRY STV_DEFAULT"
_Z11bombardmentiiPfPi:
.text._Z11bombardmentiiPfPi:
[----:B------:R-:W-:Y:S01]  /*0000*/  LDC R1, c[0x0][0x37c] ;  /* 0x0000df00ff017b82 */ /* 0x000fe20000000800 */
[----:B------:R-:W0:Y:S07]  /*0010*/  S2R R20, SR_TID.X ;  /* 0x0000000000147919 */ /* 0x000e2e0000002100 */
[----:B------:R-:W1:Y:S01]  /*0020*/  S2UR UR4, SR_CTAID.X ;  /* 0x00000000000479c3 */ /* 0x000e620000002500 */
[----:B------:R-:W2:Y:S01]  /*0030*/  LDCU.64 UR6, c[0x0][0x380] ;  /* 0x00007000ff0677ac */ /* 0x000ea20008000a00 */
[----:B------:R-:W3:Y:S06]  /*0040*/  S2R R5, SR_TID.Y ;  /* 0x0000000000057919 */ /* 0x000eec0000002200 */
[----:B------:R-:W1:Y:S08]  /*0050*/  LDC R23, c[0x0][0x360] ;  /* 0x0000d800ff177b82 */ /* 0x000e700000000800 */
[----:B------:R-:W3:Y:S08]  /*0060*/  S2UR UR5, SR_CTAID.Y ;  /* 0x00000000000579c3 */ /* 0x000ef00000002600 */
[----:B------:R-:W3:Y:S01]  /*0070*/  LDC R0, c[0x0][0x364] ;  /* 0x0000d900ff007b82 */ /* 0x000ee20000000800 */
[----:B-1----:R-:W-:-:S04]  /*0080*/  IMAD R23, R23, UR4, RZ ;  /* 0x0000000417177c24 */ /* 0x002fc8000f8e02ff */
[----:B0-----:R-:W-:-:S05]  /*0090*/  IMAD.IADD R2, R23, 0x1, R20 ;  /* 0x0000000117027824 */ /* 0x001fca00078e0214 */
[----:B--2---:R-:W-:Y:S01]  /*00a0*/  ISETP.GE.AND P0, PT, R2, UR7, PT ;  /* 0x0000000702007c0c */ /* 0x004fe2000bf06270 */
[----:B---3--:R-:W-:-:S05]  /*00b0*/  IMAD R3, R0, UR5, R5 ;  /* 0x0000000500037c24 */ /* 0x008fca000f8e0205 */
[----:B------:R-:W-:-:S13]  /*00c0*/  ISETP.GE.OR P0, PT, R3, UR6, P0 ;  /* 0x0000000603007c0c */ /* 0x000fda0008706670 */
[----:B------:R-:W-:Y:S05]  /*00d0*/  @P0 EXIT ;  /* 0x000000000000094d */ /* 0x000fea0003800000 */
[----:B------:R-:W0:Y:S01]  /*00e0*/  LDC.64 R6, c[0x0][0x390] ;  /* 0x0000e400ff067b82 */ /* 0x000e220000000a00 */
[----:B------:R-:W1:Y:S01]  /*00f0*/  LDCU.64 UR4, c[0x0][0x358] ;  /* 0x00006b00ff0477ac */ /* 0x000e620008000a00 */
[----:B------:R-:W-:-:S04]  /*0100*/  IMAD.SHL.U32 R3, R3, 0x2, RZ ;  /* 0x0000000203037824 */ /* 0x000fc800078e00ff */
[----:B0-----:R-:W-:-:S05]  /*0110*/  IMAD.WIDE.U32 R6, R3, 0x4, R6 ;  /* 0x0000000403067825 */ /* 0x001fca00078e0006 */
[----:B-1----:R-:W2:Y:S04]  /*0120*/  LDG.E R9, desc[UR4][R6.64] ;  /* 0x0000000406097981 */ /* 0x002ea8000c1e1900 */
[----:B------:R-:W3:Y:S01]  /*0130*/  LDG.E R3, desc[UR4][R6.64+0x4] ;  /* 0x0000040406037981 */ /* 0x000ee2000c1e1900 */
[----:B------:R-:W-:Y:S01]  /*0140*/  BSSY.RECONVERGENT B0, `(.L_x_0) ;  /* 0x0000013000007945 */ /* 0x000fe20003800200 */
[----:B--2---:R-:W-:-:S04]  /*0150*/  IADD3 R9, PT, PT, -R2, R9, RZ ;  /* 0x0000000902097210 */ /* 0x004fc80007ffe1ff */
[----:B------:R-:W-:Y:S02]  /*0160*/  IABS R4, R9 ;  /* 0x0000000900047213 */ /* 0x000fe40000000000 */
[----:B---3--:R-:W-:-:S03]  /*0170*/  I2FP.F32.S32 R3, R3 ;  /* 0x0000000300037245 */ /* 0x008fc60000201400 */
[----:B------:R-:W-:Y:S02]  /*0180*/  VIADD R4, R4, 0x1 ;  /* 0x0000000104047836 */ /* 0x000fe40000000000 */
[----:B------:R-:W-:-:S03]  /*0190*/  FMUL R3, R3, 1000 ;  /* 0x447a000003037820 */ /* 0x000fc60000400000 */
[----:B------:R-:W-:-:S04]  /*01a0*/  I2FP.F32.U32 R4, R4 ;  /* 0x0000000400047245 */ /* 0x000fc80000201000 */
[----:B------:R-:W-:Y:S01]  /*01b0*/  IADD3 R8, PT, PT, R4, -0xd000000, RZ ;  /* 0xf300000004087810 */ /* 0x000fe20007ffe0ff */
[----:B------:R0:W1:Y:S03]  /*01c0*/  MUFU.RSQ R9, R4 ;  /* 0x0000000400097308 */ /* 0x0000660000001400 */
[----:B------:R-:W-:-:S13]  /*01d0*/  ISETP.GT.U32.AND P0, PT, R8, 0x727fffff, PT ;  /* 0x727fffff0800780c */ /* 0x000fda0003f04070 */
[----:B0-----:R-:W-:Y:S05]  /*01e0*/  @!P0 BRA `(.L_x_1) ;  /* 0x0000000000108947 */ /* 0x001fea0003800000 */
[----:B------:R-:W-:-:S07]  /*01f0*/  MOV R11, 0x210 ;  /* 0x00000210000b7802 */ /* 0x000fce0000000f00 */
[----:B-1----:R-:W-:Y:S05]  /*0200*/  CALL.REL.NOINC `($__internal_0_$__cuda_sm20_sqrt_rn_f32_slowpath) ;  /* 0x0000000800887944 */ /* 0x002fea0003c00000 */
[----:B------:R-:W-:Y:S01]  /*0210*/  IMAD.MOV.U32 R7, RZ, RZ, R4 ;  /* 0x000000ffff077224 */ /* 0x000fe200078e0004 */
[----:B------:R-:W-:Y:S06]  /*0220*/  BRA `(.L_x_2) ;  /* 0x0000000000107947 */ /* 0x000fec0003800000 */
.L_x_1:
[----:B-1----:R-:W-:Y:S01]  /*0230*/  FMUL.FTZ R7, R4, R9 ;  /* 0x0000000904077220 */ /* 0x002fe20000410000 */
[----:B------:R-:W-:-:S03]  /*0240*/  FMUL.FTZ R9, R9, 0.5 ;  /* 0x3f00000009097820 */ /* 0x000fc60000410000 */
[----:B------:R-:W-:-:S04]  /*0250*/  FFMA R4, -R7, R7, R4 ;  /* 0x0000000707047223 */ /* 0x000fc80000000104 */
[----:B------:R-:W-:-:S07]  /*0260*/  FFMA R7, R4, R9, R7 ;  /* 0x0000000904077223 */ /* 0x000fce0000000007 */
.L_x_2:
[----:B------:R-:W-:Y:S05]  /*0270*/  BSYNC.RECONVERGENT B0 ;  /* 0x0000000000007941 */ /* 0x000fea0003800200 */
.L_x_0:
[----:B------:R-:W0:Y:S01]  /*0280*/  LDCU UR6, c[0x0][0x384] ;  /* 0x00007080ff0677ac */ /* 0x000e220008000800 */
[----:B------:R-:W-:Y:S01]  /*0290*/  BSSY.RECONVERGENT B0, `(.L_x_3) ;  /* 0x000000d000007945 */ /* 0x000fe20003800200 */
[----:B0-----:R-:W-:-:S04]  /*02a0*/  I2FP.F32.S32 R6, UR6 ;  /* 0x0000000600067c45 */ /* 0x001fc80008201400 */
[----:B------:R-:W0:Y:S08]  /*02b0*/  MUFU.RCP R9, R6 ;  /* 0x0000000600097308 */ /* 0x000e300000001000 */
[----:B------:R-:W1:Y:S01]  /*02c0*/  FCHK P0, R3, R6 ;  /* 0x0000000603007302 */ /* 0x000e620000000000 */
[----:B0-----:R-:W-:-:S04]  /*02d0*/  FFMA R4, -R6, R9, 1 ;  /* 0x3f80000006047423 */ /* 0x001fc80000000109 */
[----:B------:R-:W-:-:S04]  /*02e0*/  FFMA R4, R9, R4, R9 ;  /* 0x0000000409047223 */ /* 0x000fc80000000009 */
[----:B------:R-:W-:-:S04]  /*02f0*/  FFMA R9, R3, R4, RZ ;  /* 0x0000000403097223 */ /* 0x000fc800000000ff */
[----:B------:R-:W-:-:S04]  /*0300*/  FFMA R8, -R6, R9, R3 ;  /* 0x0000000906087223 */ /* 0x000fc80000000103 */
[----:B------:R-:W-:Y:S01]  /*0310*/  FFMA R4, R4, R8, R9 ;  /* 0x0000000804047223 */ /* 0x000fe20000000009 */
[----:B-1----:R-:W-:Y:S06]  /*0320*/  @!P0 BRA `(.L_x_4) ;  /* 0x00000000000c8947 */ /* 0x002fec0003800000 */
[----:B------:R-:W-:Y:S02]  /*0330*/  MOV R4, R6 ;  /* 0x0000000600047202 */ /* 0x000fe40000000f00 */
[----:B------:R-:W-:-:S07]  /*0340*/  MOV R8, 0x360 ;  /* 0x0000036000087802 */ /* 0x000fce0000000f00 */
[----:B------:R-:W-:Y:S05]  /*0350*/  CALL.REL.NOINC `($__internal_1_$__cuda_sm3x_div_rn_noftz_f32_slowpath) ;  /* 0x0000000800907944 */ /* 0x000fea0003c00000 */
.L_x_4:
[----:B------:R-:W-:Y:S05]  /*0360*/  BSYNC.RECONVERGENT B0 ;  /* 0x0000000000007941 */ /* 0x000fea0003800200 */
.L_x_3:
[----:B------:R-:W0:Y:S01]  /*0370*/  MUFU.RCP R8, R7 ;  /* 0x0000000700087308 */ /* 0x000e220000001000 */
[----:B------:R-:W-:Y:S07]  /*0380*/  BSSY.RECONVERGENT B0, `(.L_x_5) ;  /* 0x000000d000007945 */ /* 0x000fee0003800200 */
[----:B------:R-:W1:Y:S01]  /*0390*/  FCHK P0, R4, R7 ;  /* 0x0000000704007302 */ /* 0x000e620000000000 */
[----:B0-----:R-:W-:-:S04]  /*03a0*/  FFMA R3, R8, -R7, 1 ;  /* 0x3f80000008037423 */ /* 0x001fc80000000807 */
[----:B------:R-:W-:-:S04]  /*03b0*/  FFMA R3, R8, R3, R8 ;  /* 0x0000000308037223 */ /* 0x000fc80000000008 */
[----:B------:R-:W-:-:S04]  /*03c0*/  FFMA R9, R3, R4, RZ ;  /* 0x0000000403097223 */ /* 0x000fc800000000ff */
[----:B------:R-:W-:-:S04]  /*03d0*/  FFMA R8, R9, -R7, R4 ;  /* 0x8000000709087223 */ /* 0x000fc80000000004 */
[----:B------:R-:W-:Y:S01]  /*03e0*/  FFMA R8, R3, R8, R9 ;  /* 0x0000000803087223 */ /* 0x000fe20000000009 */
[----:B-1----:R-:W-:Y:S06]  /*03f0*/  @!P0 BRA `(.L_x_6) ;  /* 0x0000000000148947 */ /* 0x002fec0003800000 */
[----:B------:R-:W-:Y:S01]  /*0400*/  IMAD.MOV.U32 R3, RZ, RZ, R4 ;  /* 0x000000ffff037224 */ /* 0x000fe200078e0004 */
[----:B------:R-:W-:Y:S02]  /*0410*/  MOV R4, R7 ;  /* 0x0000000700047202 */ /* 0x000fe40000000f00 */
[----:B------:R-:W-:-:S07]  /*0420*/  MOV R8, 0x440 ;  /* 0x0000044000087802 */ /* 0x000fce0000000f00 */
[----:B------:R-:W-:Y:S05]  /*0430*/  CALL.REL.NOINC `($__internal_1_$__cuda_sm3x_div_rn_noftz_f32_slowpath) ;  /* 0x0000000800587944 */ /* 0x000fea0003c00000 */
[----:B------:R-:W-:-:S07]  /*0440*/  IMAD.MOV.U32 R8, RZ, RZ, R4 ;  /* 0x000000ffff087224 */ /* 0x000fce00078e0004 */
.L_x_6:
[----:B------:R-:W-:Y:S05]  /*0450*/  BSYNC.RECONVERGENT B0 ;  /* 0x0000000000007941 */ /* 0x000fea0003800200 */
.L_x_5:
[----:B------:R-:W0:Y:S01]  /*0460*/  MUFU.RCP R3, R6 ;  /* 0x0000000600037308 */ /* 0x000e220000001000 */
[----:B------:R-:W-:Y:S01]  /*0470*/  UMOV UR6, 0x3a83126f ;  /* 0x3a83126f00067882 */ /* 0x000fe20000000000 */
[----:B------:R-:W-:Y:S01]  /*0480*/  IMAD.MOV.U32 R7, RZ, RZ, R8 ;  /* 0x000000ffff077224 */ /* 0x000fe200078e0008 */
[----:B------:R-:W-:-:S05]  /*0490*/  MOV R11, UR6 ;  /* 0x00000006000b7c02 */ /* 0x000fca0008000f00 */
[----:B------:R-:W1:Y:S01]  /*04a0*/  FCHK P0, R11, R6 ;  /* 0x000000060b007302 */ /* 0x000e620000000000 */
[----:B0-----:R-:W-:-:S04]  /*04b0*/  FFMA R4, -R6, R3, 1 ;  /* 0x3f80000006047423 */ /* 0x001fc80000000103 */
[----:B------:R-:W-:-:S04]  /*04c0*/  FFMA R3, R3, R4, R3 ;  /* 0x0000000403037223 */ /* 0x000fc80000000003 */
[----:B------:R-:W-:-:S04]  /*04d0*/  FFMA R4, R3, 0.0010000000474974513054, RZ ;  /* 0x3a83126f03047823 */ /* 0x000fc800000000ff */
[----:B------:R-:W-:-:S04]  /*04e0*/  FFMA R9, -R6, R4, 0.0010000000474974513054 ;  /* 0x3a83126f06097423 */ /* 0x000fc80000000104 */
[----:B------:R-:W-:Y:S01]  /*04f0*/  FFMA R4, R3, R9, R4 ;  /* 0x0000000903047223 */ /* 0x000fe20000000004 */
[----:B-1----:R-:W-:Y:S06]  /*0500*/  @!P0 BRA `(.L_x_7) ;  /* 0x0000000000108947 */ /* 0x002fec0003800000 */
[----:B------:R-:W-:Y:S02]  /*0510*/  HFMA2 R3, -RZ, RZ, 0.81396484375, 0.000785350799560546875 ;  /* 0x3a83126fff037431 */ /* 0x000fe400000001ff */
[----:B------:R-:W-:Y:S01]  /*0520*/  IMAD.MOV.U32 R4, RZ, RZ, R6 ;  /* 0x000000ffff047224 */ /* 0x000fe200078e0006 */
[----:B------:R-:W-:-:S07]  /*0530*/  MOV R8, 0x550 ;  /* 0x0000055000087802 */ /* 0x000fce0000000f00 */
[----:B------:R-:W-:Y:S05]  /*0540*/  CALL.REL.NOINC `($__internal_1_$__cuda_sm3x_div_rn_noftz_f32_slowpath) ;  /* 0x0000000800147944 */ /* 0x000fea0003c00000 */
.L_x_7:
[----:B------:R-:W-:Y:S01]  /*0550*/  FSETP.GE.AND P0, PT, R7, R4, PT ;  /* 0x000000040700720b */ /* 0x000fe20003f06000 */
[----:B------:R-:W-:-:S12]  /*0560*/  BSSY.RECONVERGENT B0, `(.L_x_8) ;  /* 0x0000012000007945 */ /* 0x000fd80003800200 */
[----:B------:R-:W-:Y:S05]  /*0570*/  @P0 BRA `(.L_x_9) ;  /* 0x0000000000400947 */ /* 0x000fea0003800000 */
[----:B------:R-:W0:Y:S01]  /*0580*/  MUFU.RCP R3, R6 ;  /* 0x0000000600037308 */ /* 0x000e220000001000 */
[----:B------:R-:W-:Y:S02]  /*0590*/  UMOV UR6, 0x3a83126f ;  /* 0x3a83126f00067882 */ /* 0x000fe40000000000 */
[----:B------:R-:W-:-:S05]  /*05a0*/  MOV R11, UR6 ;  /* 0x00000006000b7c02 */ /* 0x000fca0008000f00 */
[----:B------:R-:W1:Y:S01]  /*05b0*/  FCHK P0, -R11, R6 ;  /* 0x000000060b007302 */ /* 0x000e620000000100 */
[----:B0-----:R-:W-:-:S04]  /*05c0*/  FFMA R4, -R6, R3, 1 ;  /* 0x3f80000006047423 */ /* 0x001fc80000000103 */
[----:B------:R-:W-:-:S04]  /*05d0*/  FFMA R3, R3, R4, R3 ;  /* 0x0000000403037223 */ /* 0x000fc80000000003 */
[----:B------:R-:W-:-:S04]  /*05e0*/  FFMA R4, R3, -0.0010000000474974513054, RZ ;  /* 0xba83126f03047823 */ /* 0x000fc800000000ff */
[----:B------:R-:W-:-:S04]  /*05f0*/  FFMA R9, -R6, R4, -0.0010000000474974513054 ;  /* 0xba83126f06097423 */ /* 0x000fc80000000104 */
[----:B------:R-:W-:Y:S01]  /*0600*/  FFMA R4, R3, R9, R4 ;  /* 0x0000000903047223 */ /* 0x000fe20000000004 */
[----:B-1----:R-:W-:Y:S06]  /*0610*/  @!P0 BRA `(.L_x_10) ;  /* 0x0000000000108947 */ /* 0x002fec0003800000 */
[----:B------:R-:W-:Y:S02]  /*0620*/  HFMA2 R3, -RZ, RZ, -0.81396484375, 0.000785350799560546875 ;  /* 0xba83126fff037431 */ /* 0x000fe400000001ff */
[----:B------:R-:W-:Y:S01]  /*0630*/  IMAD.MOV.U32 R4, RZ, RZ, R6 ;  /* 0x000000ffff047224 */ /* 0x000fe200078e0006 */
[----:B------:R-:W-:-:S07]  /*0640*/  MOV R8, 0x660 ;  /* 0x0000066000087802 */ /* 0x000fce0000000f00 */
[----:B------:R-:W-:Y:S05]  /*0650*/  CALL.REL.NOINC `($__internal_1_$__cuda_sm3x_div_rn_noftz_f32_slowpath) ;  /* 0x0000000400d07944 */ /* 0x000fea0003c00000 */
.L_x_10:
[----:B------:R-:W-:-:S04]  /*0660*/  FSETP.GTU.AND P0, PT, R7, R4, PT ;  /* 0x000000040700720b */ /* 0x000fc80003f0c000 */
[----:B------:R-:W-:-:S09]  /*0670*/  FSEL R7, R7, RZ, !P0 ;  /* 0x000000ff07077208 */ /* 0x000fd20004000000 */
.L_x_9:
[----:B------:R-:W-:Y:S05]  /*0680*/  BSYNC.RECONVERGENT B0 ;  /* 0x0000000000007941 */ /* 0x000fea0003800200 */
.L_x_8:
[----:B------:R-:W0:Y:S01]  /*0690*/  S2R R4, SR_CgaCtaId ;  /* 0x0000000000047919 */ /* 0x000e220000008800 */
[----:B------:R-:W-:Y:S02]  /*06a0*/  MOV R3, 0x400 ;  /* 0x0000040000037802 */ /* 0x000fe40000000f00 */
[----:B------:R-:W-:Y:S02]  /*06b0*/  ISETP.NE.AND P0, PT, R5, RZ, PT ;  /* 0x000000ff0500720c */ /* 0x000fe40003f05270 */
[----:B0-----:R-:W-:-:S05]  /*06c0*/  LEA R3, R4, R3, 0x18 ;  /* 0x0000000304037211 */ /* 0x001fca00078ec0ff */
[----:B------:R-:W-:-:S05]  /*06d0*/  IMAD R22, R20, 0x80, R3 ;  /* 0x0000008014167824 */ /* 0x000fca00078e0203 */
[----:B------:R-:W-:-:S05]  /*06e0*/  LEA R4, R5, R22, 0x2 ;  /* 0x0000001605047211 */ /* 0x000fca00078e10ff */
[----:B------:R0:W-:Y:S01]  /*06f0*/  STS [R4], R7 ;  /* 0x0000000704007388 */ /* 0x0001e20000000800 */
[----:B------:R-:W-:Y:S05]  /*0700*/  @P0 EXIT ;  /* 0x000000000000094d */ /* 0x000fea0003800000 */
[----:B------:R-:W-:Y:S01]  /*0710*/  ISETP.GE.U32.AND P0, PT, R0, 0x10, PT ;  /* 0x000000100000780c */ /* 0x000fe20003f06070 */
[----:B------:R-:W-:Y:S01]  /*0720*/  IMAD.SHL.U32 R20, R20, 0x80, RZ ;  /* 0x0000008014147824 */ /* 0x000fe200078e00ff */
[----:B------:R-:W-:Y:S01]  /*0730*/  LOP3.LUT R26, R0, 0xf, RZ, 0xc0, !PT ;  /* 0x0000000f001a7812 */ /* 0x000fe200078ec0ff */
[----:B------:R-:W-:Y:S01]  /*0740*/  IMAD.MOV.U32 R21, RZ, RZ, RZ ;  /* 0x000000ffff157224 */ /* 0x000fe200078e00ff */
[----:B------:R-:W-:Y:S02]  /*0750*/  MOV R19, RZ ;  /* 0x000000ff00137202 */ /* 0x000fe40000000f00 */
[----:B------:R-:W-:-:S07]  /*0760*/  ISETP.NE.AND P1, PT, R26, RZ, PT ;  /* 0x000000ff1a00720c */ /* 0x000fce0003f25270 */
[----:B------:R-:W-:Y:S06]  /*0770*/  @!P0 BRA `(.L_x_11) ;  /* 0x0000000000788947 */ /* 0x000fec0003800000 */
[----:B------:R-:W-:Y:S01]  /*0780*/  LEA R24, R23, R20, 0x7 ;  /* 0x0000001417187211 */ /* 0x000fe200078e38ff */
[----:B------:R-:W-:Y:S01]  /*0790*/  IMAD.MOV.U32 R19, RZ, RZ, RZ ;  /* 0x000000ffff137224 */ /* 0x000fe200078e00ff */
[C---:B------:R-:W-:Y:S02]  /*07a0*/  LOP3.LUT R25, R0.reuse, 0xfffffff0, RZ, 0xc0, !PT ;  /* 0xfffffff000197812 */ /* 0x040fe400078ec0ff */
[----:B------:R-:W-:Y:S02]  /*07b0*/  LOP3.LUT R21, R0, 0x7f0, RZ, 0xc0, !PT ;  /* 0x000007f000157812 */ /* 0x000fe400078ec0ff */
[----:B------:R-:W-:Y:S02]  /*07c0*/  IADD3 R24, PT, PT, R24, 0x20, R3 ;  /* 0x0000002018187810 */ /* 0x000fe40007ffe003 */
[----:B------:R-:W-:-:S07]  /*07d0*/  IADD3 R25, PT, PT, -R25, RZ, RZ ;  /* 0x000000ff19197210 */ /* 0x000fce0007ffe1ff */
.L_x_12:
[----:B0-----:R-:W0:Y:S01]  /*07e0*/  LDS.128 R4, [R24+-0x20] ;  /* 0xffffe00018047984 */ /* 0x001e220000000c00 */
[----:B------:R-:W-:-:S03]  /*07f0*/  VIADD R25, R25, 0x10 ;  /* 0x0000001019197836 */ /* 0x000fc60000000000 */
[----:B------:R-:W1:Y:S02]  /*0800*/  LDS.128 R8, [R24+-0x10] ;  /* 0xfffff00018087984 */ /* 0x000e640000000c00 */
[----:B------:R-:W-:Y:S02]  /*0810*/  ISETP.NE.AND P0, PT, R25, RZ, PT ;  /* 0x000000ff1900720c */ /* 0x000fe40003f05270 */
[----:B------:R-:W2:Y:S01]  /*0820*/  LDS.128 R12, [R24] ;  /* 0x00000000180c7984 */ /* 0x000ea20000000c00 */
[----:B0-----:R-:W-:-:S03]  /*0830*/  FADD R4, R4, R19 ;  /* 0x0000001304047221 */ /* 0x001fc60000000000 */
[----:B------:R0:W3:Y:S01]  /*0840*/  LDS.128 R16, [R24+0x10] ;  /* 0x0000100018107984 */ /* 0x0000e20000000c00 */
[----:B------:R-:W-:-:S04]  /*0850*/  FADD R5, R4, R5 ;  /* 0x0000000504057221 */ /* 0x000fc80000000000 */
[----:B------:R-:W-:Y:S01]  /*0860*/  FADD R6, R5, R6 ;  /* 0x0000000605067221 */ /* 0x000fe20000000000 */
[----:B0-----:R-:W-:-:S03]  /*0870*/  IADD3 R24, PT, PT, R24, 0x40, RZ ;  /* 0x0000004018187810 */ /* 0x001fc60007ffe0ff */
[----:B------:R-:W-:-:S04]  /*0880*/  FADD R7, R6, R7 ;  /* 0x0000000706077221 */ /* 0x000fc80000000000 */
[----:B-1----:R-:W-:-:S04]  /*0890*/  FADD R8, R7, R8 ;  /* 0x0000000807087221 */ /* 0x002fc80000000000 */
[----:B------:R-:W-:-:S04]  /*08a0*/  FADD R9, R8, R9 ;  /* 0x0000000908097221 */ /* 0x000fc80000000000 */
[----:B------:R-:W-:-:S04]  /*08b0*/  FADD R10, R9, R10 ;  /* 0x0000000a090a7221 */ /* 0x000fc80000000000 */
[----:B------:R-:W-:-:S04]  /*08c0*/  FADD R11, R10, R11 ;  /* 0x0000000b0a0b7221 */ /* 0x000fc80000000000 */
[----:B--2---:R-:W-:-:S04]  /*08d0*/  FADD R12, R11, R12 ;  /* 0x0000000c0b0c7221 */ /* 0x004fc80000000000 */
[----:B------:R-:W-:-:S04]  /*08e0*/  FADD R13, R12, R13 ;  /* 0x0000000d0c0d7221 */ /* 0x000fc80000000000 */
[----:B------:R-:W-:-:S04]  /*08f0*/  FADD R14, R13, R14 ;  /* 0x0000000e0d0e7221 */ /* 0x000fc80000000000 */
[----:B------:R-:W-:-:S04]  /*0900*/  FADD R15, R14, R15 ;  /* 0x0000000f0e0f7221 */ /* 0x000fc80000000000 */
[----:B---3--:R-:W-:-:S04]  /*0910*/  FADD R16, R15, R16 ;  /* 0x000000100f107221 */ /* 0x008fc80000000000 */
[----:B------:R-:W-:-:S04]  /*0920*/  FADD R17, R16, R17 ;  /* 0x0000001110117221 */ /* 0x000fc80000000000 */
[----:B------:R-:W-:-:S04]  /*0930*/  FADD R18, R17, R18 ;  /* 0x0000001211127221 */ /* 0x000fc80000000000 */
[----:B------:R-:W-:Y:S01]  /*0940*/  FADD R19, R18, R19 ;  /* 0x0000001312137221 */ /* 0x000fe20000000000 */
[----:B------:R-:W-:Y:S06]  /*0950*/  @P0 BRA `(.L_x_12) ;  /* 0xfffffffc00a00947 */ /* 0x000fec000383ffff */
.L_x_11:
[----:B------:R-:W-:Y:S05]  /*0960*/  @!P1 BRA `(.L_x_13) ;  /* 0x0000000000a09947 */ /* 0x000fea0003800000 */
[----:B------:R-:W-:Y:S01]  /*0970*/  ISETP.GE.U32.AND P0, PT, R26, 0x8, PT ;  /* 0x000000081a00780c */ /* 0x000fe20003f06070 */
[----:B------:R-:W-:Y:S01]  /*0980*/  IMAD R22, R23, 0x80, R22 ;  /* 0x0000008017167824 */ /* 0x000fe200078e0216 */
[----:B------:R-:W-:-:S04]  /*0990*/  LOP3.LUT R13, R0, 0x7, RZ, 0xc0, !PT ;  /* 0x00000007000d7812 */ /* 0x000fc800078ec0ff */
[----:B------:R-:W-:-:S07]  /*09a0*/  ISETP.NE.AND P1, PT, R13, RZ, PT ;  /* 0x000000ff0d00720c */ /* 0x000fce0003f25270 */
[----:B------:R-:W-:Y:S06]  /*09b0*/  @!P0 BRA `(.L_x_14) ;  /* 0x0000000000308947 */ /* 0x000fec0003800000 */
[C---:B------:R-:W-:Y:S01]  /*09c0*/  LEA R12, R21.reuse, R22, 0x2 ;  /* 0x00000016150c7211 */ /* 0x040fe200078e10ff */
[----:B------:R-:W-:-:S04]  /*09d0*/  VIADD R21, R21, 0x8 ;  /* 0x0000000815157836 */ /* 0x000fc80000000000 */
[----:B0-----:R-:W0:Y:S04]  /*09e0*/  LDS.128 R4, [R12] ;  /* 0x000000000c047984 */ /* 0x001e280000000c00 */
[----:B------:R-:W1:Y:S01]  /*09f0*/  LDS.128 R8, [R12+0x10] ;  /* 0x000010000c087984 */ /* 0x000e620000000c00 */
[----:B0-----:R-:W-:-:S04]  /*0a00*/  FADD R4, R19, R4 ;  /* 0x0000000413047221 */ /* 0x001fc80000000000 */
[----:B------:R-:W-:-:S04]  /*0a10*/  FADD R5, R4, R5 ;  /* 0x0000000504057221 */ /* 0x000fc80000000000 */
[----:B------:R-:W-:-:S04]  /*0a20*/  FADD R6, R5, R6 ;  /* 0x0000000605067221 */ /* 0x000fc80000000000 */
[----:B------:R-:W-:-:S04]  /*0a30*/  FADD R7, R6, R7 ;  /* 0x0000000706077221 */ /* 0x000fc80000000000 */
[----:B-1----:R-:W-:-:S04]  /*0a40*/  FADD R8, R7, R8 ;  /* 0x0000000807087221 */ /* 0x002fc80000000000 */
[----:B------:R-:W-:-:S04]  /*0a50*/  FADD R9, R8, R9 ;  /* 0x0000000908097221 */ /* 0x000fc80000000000 */
[----:B------:R-:W-:-:S04]  /*0a60*/  FADD R10, R9, R10 ;  /* 0x0000000a090a7221 */ /* 0x000fc80000000000 */
[----:B------:R-:W-:-:S07]  /*0a70*/  FADD R19, R10, R11 ;  /* 0x0000000b0a137221 */ /* 0x000fce0000000000 */
.L_x_14:
[----:B------:R-:W-:Y:S05]  /*0a80*/  @!P1 BRA `(.L_x_13) ;  /* 0x0000000000589947 */ /* 0x000fea0003800000 */
[----:B------:R-:W-:Y:S02]  /*0a90*/  ISETP.GE.U32.AND P0, PT, R13, 0x4, PT ;  /* 0x000000040d00780c */ /* 0x000fe40003f06070 */
[----:B------:R-:W-:-:S04]  /*0aa0*/  LOP3.LUT R0, R0, 0x3, RZ, 0xc0, !PT ;  /* 0x0000000300007812 */ /* 0x000fc800078ec0ff */
[----:B------:R-:W-:-:S07]  /*0ab0*/  ISETP.NE.AND P1, PT, R0, RZ, PT ;  /* 0x000000ff0000720c */ /* 0x000fce0003f25270 */
[----:B------:R-:W-:Y:S06]  /*0ac0*/  @!P0 BRA `(.L_x_15) ;  /* 0x00000000001c8947 */ /* 0x000fec0003800000 */
[C---:B0-----:R-:W-:Y:S01]  /*0ad0*/  LEA R4, R21.reuse, R22, 0x2 ;  /* 0x0000001615047211 */ /* 0x041fe200078e10ff */
[----:B------:R-:W-:-:S05]  /*0ae0*/  VIADD R21, R21, 0x4 ;  /* 0x0000000415157836 */ /* 0x000fca0000000000 */
[----:B------:R-:W0:Y:S02]  /*0af0*/  LDS.128 R4, [R4] ;  /* 0x0000000004047984 */ /* 0x000e240000000c00 */
[----:B0-----:R-:W-:-:S04]  /*0b00*/  FADD R8, R19, R4 ;  /* 0x0000000413087221 */ /* 0x001fc80000000000 */
[----:B------:R-:W-:-:S04]  /*0b10*/  FADD R5, R8, R5 ;  /* 0x0000000508057221 */ /* 0x000fc80000000000 */
[----:B------:R-:W-:-:S04]  /*0b20*/  FADD R6, R5, R6 ;  /* 0x0000000605067221 */ /* 0x000fc80000000000 */
[----:B------:R-:W-:-:S07]  /*0b30*/  FADD R19, R6, R7 ;  /* 0x0000000706137221 */ /* 0x000fce0000000000 */
.L_x_15:
[----:B------:R-:W-:Y:S05]  /*0b40*/  @!P1 BRA `(.L_x_13) ;  /* 0x0000000000289947 */ /* 0x000fea0003800000 */
[----:B0-----:R-:W-:Y:S02]  /*0b50*/  LEA R4, R23, R20, 0x7 ;  /* 0x0000001417047211 */ /* 0x001fe400078e38ff */
[----:B------:R-:W-:-:S03]  /*0b60*/  IADD3 R0, PT, PT, -R0, RZ, RZ ;  /* 0x000000ff00007210 */ /* 0x000fc60007ffe1ff */
[----:B------:R-:W-:-:S04]  /*0b70*/  IMAD R4, R21, 0x4, R4 ;  /* 0x0000000415047824 */ /* 0x000fc800078e0204 */
[----:B------:R-:W-:-:S07]  /*0b80*/  IMAD.IADD R3, R3, 0x1, R4 ;  /* 0x0000000103037824 */ /* 0x000fce00078e0204 */
.L_x_16:
[----:B------:R0:W1:Y:S01]  /*0b90*/  LDS R4, [R3] ;  /* 0x0000000003047984 */ /* 0x0000620000000800 */
[----:B------:R-:W-:-:S04]  /*0ba0*/  IADD3 R0, PT, PT, R0, 0x1, RZ ;  /* 0x0000000100007810 */ /* 0x000fc80007ffe0ff */
[----:B------:R-:W-:Y:S01]  /*0bb0*/  ISETP.NE.AND P0, PT, R0, RZ, PT ;  /* 0x000000ff0000720c */ /* 0x000fe20003f05270 */
[----:B0-----:R-:W-:Y:S02]  /*0bc0*/  VIADD R3, R3, 0x4 ;  /* 0x0000000403037836 */ /* 0x001fe40000000000 */
[----:B-1----:R-:W-:-:S10]  /*0bd0*/  FADD R19, R4, R19 ;  /* 0x0000001304137221 */ /* 0x002fd40000000000 */
[----:B------:R-:W-:Y:S05]  /*0be0*/  @P0 BRA `(.L_x_16) ;  /* 0xfffffffc00e80947 */ /* 0x000fea000383ffff */
.L_x_13:
[----:B0-----:R-:W0:Y:S02]  /*0bf0*/  LDC.64 R4, c[0x0][0x388] ;  /* 0x0000e200ff047b82 */ /* 0x001e240000000a00 */
[----:B0-----:R-:W-:-:S05]  /*0c00*/  IMAD.WIDE R2, R2, 0x4, R4 ;  /* 0x0000000402027825 */ /* 0x001fca00078e0204 */
[----:B------:R-:W-:Y:S01]  /*0c10*/  REDG.E.ADD.F32.FTZ.RN.STRONG.GPU desc[UR4][R2.64], R19 ;  /* 0x00000013020079a6 */ /* 0x000fe2000c12f304 */
[----:B------:R-:W-:Y:S05]  /*0c20*/  EXIT ;  /* 0x000000000000794d */ /* 0x000fea0003800000 */
        .weak           $__internal_0_$__cuda_sm20_sqrt_rn_f32_slowpath
        .type           $__internal_0_$__cuda_sm20_sqrt_rn_f32_slowpath,@function
        .size           $__internal_0_$__cuda_sm20_sqrt_rn_f32_slowpath,($__internal_1_$__cuda_sm3x_div_rn_noftz_f32_slowpath - $__internal_0_$__cuda_sm20_sqrt_rn_f32_slowpath)
$__internal_0_$__cuda_sm20_sqrt_rn_f32_slowpath:
[----:B------:R-:W-:-:S13]  /*0c30*/  LOP3.LUT P0, RZ, R4, 0x7fffffff, RZ, 0xc0, !PT ;  /* 0x7fffffff04ff7812 */ /* 0x000fda000780c0ff */
[----:B------:R-:W-:Y:S01]  /*0c40*/  @!P0 MOV R6, R4 ;  /* 0x0000000400068202 */ /* 0x000fe20000000f00 */
[----:B------:R-:W-:Y:S06]  /*0c50*/  @!P0 BRA `(.L_x_17) ;  /* 0x0000000000408947 */ /* 0x000fec0003800000 */
[----:B------:R-:W-:-:S13]  /*0c60*/  FSETP.GEU.FTZ.AND P0, PT, R4, RZ, PT ;  /* 0x000000ff0400720b */ /* 0x000fda0003f1e000 */
[----:B------:R-:W-:Y:S01]  /*0c70*/  @!P0 IMAD.MOV.U32 R6, RZ, RZ, 0x7fffffff ;  /* 0x7fffffffff068424 */ /* 0x000fe200078e00ff */
[----:B------:R-:W-:Y:S06]  /*0c80*/  @!P0 BRA `(.L_x_17) ;  /* 0x0000000000348947 */ /* 0x000fec0003800000 */
[----:B------:R-:W-:-:S13]  /*0c90*/  FSETP.GTU.FTZ.AND P0, PT, |R4|, +INF , PT ;  /* 0x7f8000000400780b */ /* 0x000fda0003f1c200 */
[----:B------:R-:W-:Y:S01]  /*0ca0*/  @P0 FADD.FTZ R6, R4, 1 ;  /* 0x3f80000004060421 */ /* 0x000fe20000010000 */
[----:B------:R-:W-:Y:S06]  /*0cb0*/  @P0 BRA `(.L_x_17) ;  /* 0x0000000000280947 */ /* 0x000fec0003800000 */
[----:B------:R-:W-:-:S13]  /*0cc0*/  FSETP.NEU.FTZ.AND P0, PT, |R4|, +INF , PT ;  /* 0x7f8000000400780b */ /* 0x000fda0003f1d200 */
[----:B------:R-:W-:-:S04]  /*0cd0*/  @P0 FFMA R7, R4, 1.84467440737095516160e+19, RZ ;  /* 0x5f80000004070823 */ /* 0x000fc800000000ff */
[----:B------:R-:W0:Y:S02]  /*0ce0*/  @P0 MUFU.RSQ R6, R7 ;  /* 0x0000000700060308 */ /* 0x000e240000001400 */
[----:B0-----:R-:W-:Y:S01]  /*0cf0*/  @P0 FMUL.FTZ R8, R7, R6 ;  /* 0x0000000607080220 */ /* 0x001fe20000410000 */
[----:B------:R-:W-:Y:S01]  /*0d00*/  @P0 FMUL.FTZ R10, R6, 0.5 ;  /* 0x3f000000060a0820 */ /* 0x000fe20000410000 */
[----:B------:R-:W-:Y:S02]  /*0d10*/  @!P0 MOV R6, R4 ;  /* 0x0000000400068202 */ /* 0x000fe40000000f00 */
[----:B------:R-:W-:-:S04]  /*0d20*/  @P0 FADD.FTZ R9, -R8, -RZ ;  /* 0x800000ff08090221 */ /* 0x000fc80000010100 */
[----:B------:R-:W-:-:S04]  /*0d30*/  @P0 FFMA R9, R8, R9, R7 ;  /* 0x0000000908090223 */ /* 0x000fc80000000007 */
[----:B------:R-:W-:-:S04]  /*0d40*/  @P0 FFMA R9, R9, R10, R8 ;  /* 0x0000000a09090223 */ /* 0x000fc80000000008 */
[----:B------:R-:W-:-:S07]  /*0d50*/  @P0 FMUL.FTZ R6, R9, 2.3283064365386962891e-10 ;  /* 0x2f80000009060820 */ /* 0x000fce0000410000 */
.L_x_17:
[----:B------:R-:W-:Y:S01]  /*0d60*/  IMAD.MOV.U32 R4, RZ, RZ, R6 ;  /* 0x000000ffff047224 */ /* 0x000fe200078e0006 */
[----:B------:R-:W-:Y:S01]  /*0d70*/  MOV R6, R11 ;  /* 0x0000000b00067202 */ /* 0x000fe20000000f00 */
[----:B------:R-:W-:-:S04]  /*0d80*/  IMAD.MOV.U32 R7, RZ, RZ, 0x0 ;  /* 0x00000000ff077424 */ /* 0x000fc800078e00ff */
[----:B------:R-:W-:Y:S05]  /*0d90*/  RET.REL.NODEC R6 `(_Z11bombardmentiiPfPi) ;  /* 0xfffffff006987950 */ /* 0x000fea0003c3ffff */
        .weak           $__internal_1_$__cuda_sm3x_div_rn_noftz_f32_slowpath
        .type           $__internal_1_$__cuda_sm3x_div_rn_noftz_f32_slowpath,@function
        .size           $__internal_1_$__cuda_sm3x_div_rn_noftz_f32_slowpath,(.L_x_31 - $__internal_1_$__cuda_sm3x_div_rn_noftz_f32_slowpath)
$__internal_1_$__cuda_sm3x_div_rn_noftz_f32_slowpath:
[----:B------:R-:W-:Y:S01]  /*0da0*/  SHF.R.U32.HI R10, RZ, 0x17, R4 ;  /* 0x00000017ff0a7819 */ /* 0x000fe20000011604 */
[----:B------:R-:W-:Y:S01]  /*0db0*/  BSSY.RECONVERGENT B1, `(.L_x_18) ;  /* 0x0000062000017945 */ /* 0x000fe20003800200 */
[----:B------:R-:W-:Y:S02]  /*0dc0*/  SHF.R.U32.HI R9, RZ, 0x17, R3 ;  /* 0x00000017ff097819 */ /* 0x000fe40000011603 */
[----:B------:R-:W-:Y:S02]  /*0dd0*/  LOP3.LUT R10, R10, 0xff, RZ, 0xc0, !PT ;  /* 0x000000ff0a0a7812 */ /* 0x000fe400078ec0ff */
[----:B------:R-:W-:Y:S02]  /*0de0*/  LOP3.LUT R13, R9, 0xff, RZ, 0xc0, !PT ;  /* 0x000000ff090d7812 */ /* 0x000fe400078ec0ff */
[----:B------:R-:W-:-:S03]  /*0df0*/  IADD3 R12, PT, PT, R10, -0x1, RZ ;  /* 0xffffffff0a0c7810 */ /* 0x000fc60007ffe0ff */
[----:B------:R-:W-:Y:S01]  /*0e00*/  VIADD R11, R13, 0xffffffff ;  /* 0xffffffff0d0b7836 */ /* 0x000fe20000000000 */
[----:B------:R-:W-:-:S04]  /*0e10*/  ISETP.GT.U32.AND P0, PT, R12, 0xfd, PT ;  /* 0x000000fd0c00780c */ /* 0x000fc80003f04070 */
[----:B------:R-:W-:-:S13]  /*0e20*/  ISETP.GT.U32.OR P0, PT, R11, 0xfd, P0 ;  /* 0x000000fd0b00780c */ /* 0x000fda0000704470 */
[----:B------:R-:W-:Y:S01]  /*0e30*/  @!P0 MOV R9, RZ ;  /* 0x000000ff00098202 */ /* 0x000fe20000000f00 */
[----:B------:R-:W-:Y:S06]  /*0e40*/  @!P0 BRA `(.L_x_19) ;  /* 0x00000000005c8947 */ /* 0x000fec0003800000 */
[----:B------:R-:W-:Y:S02]  /*0e50*/  FSETP.GTU.FTZ.AND P0, PT, |R3|, +INF , PT ;  /* 0x7f8000000300780b */ /* 0x000fe40003f1c200 */
[----:B------:R-:W-:-:S04]  /*0e60*/  FSETP.GTU.FTZ.AND P1, PT, |R4|, +INF , PT ;  /* 0x7f8000000400780b */ /* 0x000fc80003f3c200 */
[----:B------:R-:W-:-:S13]  /*0e70*/  PLOP3.LUT P0, PT, P0, P1, PT, 0xf8, 0x8f ;  /* 0x00000000008f781c */ /* 0x000fda0000703f70 */
[----:B------:R-:W-:Y:S05]  /*0e80*/  @P0 BRA `(.L_x_20) ;  /* 0x00000004004c0947 */ /* 0x000fea0003800000 */
[----:B------:R-:W-:-:S13]  /*0e90*/  LOP3.LUT P0, RZ, R4, 0x7fffffff, R3, 0xc8, !PT ;  /* 0x7fffffff04ff7812 */ /* 0x000fda000780c803 */
[----:B------:R-:W-:Y:S05]  /*0ea0*/  @!P0 BRA `(.L_x_21) ;  /* 0x00000004003c8947 */ /* 0x000fea0003800000 */
[C---:B------:R-:W-:Y:S02]  /*0eb0*/  FSETP.NEU.FTZ.AND P2, PT, |R3|.reuse, +INF , PT ;  /* 0x7f8000000300780b */ /* 0x040fe40003f5d200 */
[----:B------:R-:W-:Y:S02]  /*0ec0*/  FSETP.NEU.FTZ.AND P1, PT, |R4|, +INF , PT ;  /* 0x7f8000000400780b */ /* 0x000fe40003f3d200 */
[----:B------:R-:W-:-:S11]  /*0ed0*/  FSETP.NEU.FTZ.AND P0, PT, |R3|, +INF , PT ;  /* 0x7f8000000300780b */ /* 0x000fd60003f1d200 */
[----:B------:R-:W-:Y:S05]  /*0ee0*/  @!P1 BRA !P2, `(.L_x_21) ;  /* 0x00000004002c9947 */ /* 0x000fea0005000000 */
[----:B------:R-:W-:-:S04]  /*0ef0*/  LOP3.LUT P2, RZ, R3, 0x7fffffff, RZ, 0xc0, !PT ;  /* 0x7fffffff03ff7812 */ /* 0x000fc8000784c0ff */
[----:B------:R-:W-:-:S13]  /*0f00*/  PLOP3.LUT P1, PT, P1, P2, PT, 0x2f, 0xf2 ;  /* 0x0000000000f2781c */ /* 0x000fda0000f24577 */
[----:B------:R-:W-:Y:S05]  /*0f10*/  @P1 BRA `(.L_x_22) ;  /* 0x0000000400181947 */ /* 0x000fea0003800000 */
[----:B------:R-:W-:-:S04]  /*0f20*/  LOP3.LUT P1, RZ, R4, 0x7fffffff, RZ, 0xc0, !PT ;  /* 0x7fffffff04ff7812 */ /* 0x000fc8000782c0ff */
[----:B------:R-:W-:-:S13]  /*0f30*/  PLOP3.LUT P0, PT, P0, P1, PT, 0x2f, 0xf2 ;  /* 0x0000000000f2781c */ /* 0x000fda0000702577 */
[----:B------:R-:W-:Y:S05]  /*0f40*/  @P0 BRA `(.L_x_23) ;  /* 0x0000000400000947 */ /* 0x000fea0003800000 */
[----:B------:R-:W-:Y:S02]  /*0f50*/  ISETP.GE.AND P0, PT, R11, RZ, PT ;  /* 0x000000ff0b00720c */ /* 0x000fe40003f06270 */
[----:B------:R-:W-:-:S11]  /*0f60*/  ISETP.GE.AND P1, PT, R12, RZ, PT ;  /* 0x000000ff0c00720c */ /* 0x000fd60003f26270 */
[----:B------:R-:W-:Y:S01]  /*0f70*/  @P0 IMAD.MOV.U32 R9, RZ, RZ, RZ ;  /* 0x000000ffff090224 */ /* 0x000fe200078e00ff */
[----:B------:R-:W-:Y:S01]  /*0f80*/  @!P0 MOV R9, 0xffffffc0 ;  /* 0xffffffc000098802 */ /* 0x000fe20000000f00 */
[----:B------:R-:W-:Y:S01]  /*0f90*/  @!P0 FFMA R3, R3, 1.84467440737095516160e+19, RZ ;  /* 0x5f80000003038823 */ /* 0x000fe200000000ff */
[----:B------:R-:W-:-:S03]  /*0fa0*/  @!P1 FFMA R4, R4, 1.84467440737095516160e+19, RZ ;  /* 0x5f80000004049823 */ /* 0x000fc600000000ff */
[----:B------:R-:W-:-:S07]  /*0fb0*/  @!P1 VIADD R9, R9, 0x40 ;  /* 0x0000004009099836 */ /* 0x000fce0000000000 */
.L_x_19:
[----:B------:R-:W-:Y:S01]  /*0fc0*/  LEA R11, R10, 0xc0800000, 0x17 ;  /* 0xc08000000a0b7811 */ /* 0x000fe200078eb8ff */
[----:B------:R-:W-:Y:S03]  /*0fd0*/  BSSY.RECONVERGENT B2, `(.L_x_24) ;  /* 0x0000036000027945 */ /* 0x000fe60003800200 */
[----:B------:R-:W-:Y:S01]  /*0fe0*/  IADD3 R11, PT, PT, -R11, R4, RZ ;  /* 0x000000040b0b7210 */ /* 0x000fe20007ffe1ff */
[----:B------:R-:W-:-:S03]  /*0ff0*/  VIADD R4, R13, 0xffffff81 ;  /* 0xffffff810d047836 */ /* 0x000fc60000000000 */
[----:B------:R-:W0:Y:S01]  /*1000*/  MUFU.RCP R12, R11 ;  /* 0x0000000b000c7308 */ /* 0x000e220000001000 */
[----:B------:R-:W-:Y:S01]  /*1010*/  FADD.FTZ R14, -R11, -RZ ;  /* 0x800000ff0b0e7221 */ /* 0x000fe20000010100 */
[C---:B------:R-:W-:Y:S01]  /*1020*/  IMAD R3, R4.reuse, -0x800000, R3 ;  /* 0xff80000004037824 */ /* 0x040fe200078e0203 */
[----:B------:R-:W-:-:S04]  /*1030*/  IADD3 R10, PT, PT, R4, 0x7f, -R10 ;  /* 0x0000007f040a7810 */ /* 0x000fc80007ffe80a */
[----:B------:R-:W-:Y:S01]  /*1040*/  IADD3 R10, PT, PT, R10, R9, RZ ;  /* 0x000000090a0a7210 */ /* 0x000fe20007ffe0ff */
[----:B0-----:R-:W-:-:S04]  /*1050*/  FFMA R13, R12, R14, 1 ;  /* 0x3f8000000c0d7423 */ /* 0x001fc8000000000e */
[----:B------:R-:W-:-:S04]  /*1060*/  FFMA R15, R12, R13, R12 ;  /* 0x0000000d0c0f7223 */ /* 0x000fc8000000000c */
[----:B------:R-:W-:-:S04]  /*1070*/  FFMA R12, R3, R15, RZ ;  /* 0x0000000f030c7223 */ /* 0x000fc800000000ff */
[----:B------:R-:W-:-:S04]  /*1080*/  FFMA R13, R14, R12, R3 ;  /* 0x0000000c0e0d7223 */ /* 0x000fc80000000003 */
[----:B------:R-:W-:-:S04]  /*1090*/  FFMA R12, R15, R13, R12 ;  /* 0x0000000d0f0c7223 */ /* 0x000fc8000000000c */
[----:B------:R-:W-:-:S04]  /*10a0*/  FFMA R13, R14, R12, R3 ;  /* 0x0000000c0e0d7223 */ /* 0x000fc80000000003 */
[----:B------:R-:W-:-:S05]  /*10b0*/  FFMA R3, R15, R13, R12 ;  /* 0x0000000d0f037223 */ /* 0x000fca000000000c */
[----:B------:R-:W-:-:S04]  /*10c0*/  SHF.R.U32.HI R4, RZ, 0x17, R3 ;  /* 0x00000017ff047819 */ /* 0x000fc80000011603 */
[----:B------:R-:W-:-:S05]  /*10d0*/  LOP3.LUT R4, R4, 0xff, RZ, 0xc0, !PT ;  /* 0x000000ff04047812 */ /* 0x000fca00078ec0ff */
[----:B------:R-:W-:-:S05]  /*10e0*/  IMAD.IADD R14, R4, 0x1, R10 ;  /* 0x00000001040e7824 */ /* 0x000fca00078e020a */
[----:B------:R-:W-:-:S04]  /*10f0*/  IADD3 R4, PT, PT, R14, -0x1, RZ ;  /* 0xffffffff0e047810 */ /* 0x000fc80007ffe0ff */
[----:B------:R-:W-:-:S13]  /*1100*/  ISETP.GE.U32.AND P0, PT, R4, 0xfe, PT ;  /* 0x000000fe0400780c */ /* 0x000fda0003f06070 */
[----:B------:R-:W-:Y:S05]  /*1110*/  @!P0 BRA `(.L_x_25) ;  /* 0x0000000000808947 */ /* 0x000fea0003800000 */
[----:B------:R-:W-:-:S13]  /*1120*/  ISETP.GT.AND P0, PT, R14, 0xfe, PT ;  /* 0x000000fe0e00780c */ /* 0x000fda0003f04270 */
[----:B------:R-:W-:Y:S05]  /*1130*/  @P0 BRA `(.L_x_26) ;  /* 0x00000000006c0947 */ /* 0x000fea0003800000 */
[----:B------:R-:W-:-:S13]  /*1140*/  ISETP.GE.AND P0, PT, R14, 0x1, PT ;  /* 0x000000010e00780c */ /* 0x000fda0003f06270 */
[----:B------:R-:W-:Y:S05]  /*1150*/  @P0 BRA `(.L_x_27) ;  /* 0x0000000000740947 */ /* 0x000fea0003800000 */
[----:B------:R-:W-:Y:S02]  /*1160*/  ISETP.GE.AND P0, PT, R14, -0x18, PT ;  /* 0xffffffe80e00780c */ /* 0x000fe40003f06270 */
[----:B------:R-:W-:-:S11]  /*1170*/  LOP3.LUT R3, R3, 0x80000000, RZ, 0xc0, !PT ;  /* 0x8000000003037812 */ /* 0x000fd600078ec0ff */
[----:B------:R-:W-:Y:S05]  /*1180*/  @!P0 BRA `(.L_x_27) ;  /* 0x0000000000688947 */ /* 0x000fea0003800000 */
[CCC-:B------:R-:W-:Y:S01]  /*1190*/  FFMA.RZ R4, R15.reuse, R13.reuse, R12.reuse ;  /* 0x0000000d0f047223 */ /* 0x1c0fe2000000c00c */
[C---:B------:R-:W-:Y:S02]  /*11a0*/  VIADD R11, R14.reuse, 0x20 ;  /* 0x000000200e0b7836 */ /* 0x040fe40000000000 */
[CCC-:B------:R-:W-:Y:S01]  /*11b0*/  FFMA.RM R9, R15.reuse, R13.reuse, R12.reuse ;  /* 0x0000000d0f097223 */ /* 0x1c0fe2000000400c */
[----:B------:R-:W-:Y:S02]  /*11c0*/  ISETP.NE.AND P2, PT, R14, RZ, PT ;  /* 0x000000ff0e00720c */ /* 0x000fe40003f45270 */
[----:B------:R-:W-:Y:S01]  /*11d0*/  LOP3.LUT R10, R4, 0x7fffff, RZ, 0xc0, !PT ;  /* 0x007fffff040a7812 */ /* 0x000fe200078ec0ff */
[----:B------:R-:W-:Y:S01]  /*11e0*/  FFMA.RP R4, R15, R13, R12 ;  /* 0x0000000d0f047223 */ /* 0x000fe2000000800c */
[----:B------:R-:W-:Y:S02]  /*11f0*/  ISETP.NE.AND P1, PT, R14, RZ, PT ;  /* 0x000000ff0e00720c */ /* 0x000fe40003f25270 */
[----:B------:R-:W-:-:S02]  /*1200*/  LOP3.LUT R10, R10, 0x800000, RZ, 0xfc, !PT ;  /* 0x008000000a0a7812 */ /* 0x000fc400078efcff */
[----:B------:R-:W-:Y:S02]  /*1210*/  IADD3 R12, PT, PT, -R14, RZ, RZ ;  /* 0x000000ff0e0c7210 */ /* 0x000fe40007ffe1ff */
[----:B------:R-:W-:Y:S02]  /*1220*/  SHF.L.U32 R11, R10, R11, RZ ;  /* 0x0000000b0a0b7219 */ /* 0x000fe400000006ff */
[----:B------:R-:W-:Y:S02]  /*1230*/  FSETP.NEU.FTZ.AND P0, PT, R4, R9, PT ;  /* 0x000000090400720b */ /* 0x000fe40003f1d000 */
[----:B------:R-:W-:Y:S02]  /*1240*/  SEL R9, R12, RZ, P2 ;  /* 0x000000ff0c097207 */ /* 0x000fe40001000000 */
[----:B------:R-:W-:Y:S02]  /*1250*/  ISETP.NE.AND P1, PT, R11, RZ, P1 ;  /* 0x000000ff0b00720c */ /* 0x000fe40000f25270 */
[----:B------:R-:W-:-:S02]  /*1260*/  SHF.R.U32.HI R9, RZ, R9, R10 ;  /* 0x00000009ff097219 */ /* 0x000fc4000001160a */
[----:B------:R-:W-:Y:S02]  /*1270*/  PLOP3.LUT P0, PT, P0, P1, PT, 0xf8, 0x8f ;  /* 0x00000000008f781c */ /* 0x000fe40000703f70 */
[----:B------:R-:W-:Y:S02]  /*1280*/  SHF.R.U32.HI R11, RZ, 0x1, R9 ;  /* 0x00000001ff0b7819 */ /* 0x000fe40000011609 */
[----:B------:R-:W-:-:S04]  /*1290*/  SEL R4, RZ, 0x1, !P0 ;  /* 0x00000001ff047807 */ /* 0x000fc80004000000 */
[----:B------:R-:W-:-:S04]  /*12a0*/  LOP3.LUT R4, R4, 0x1, R11, 0xf8, !PT ;  /* 0x0000000104047812 */ /* 0x000fc800078ef80b */
[----:B------:R-:W-:-:S05]  /*12b0*/  LOP3.LUT R4, R4, R9, RZ, 0xc0, !PT ;  /* 0x0000000904047212 */ /* 0x000fca00078ec0ff */
[----:B------:R-:W-:-:S05]  /*12c0*/  IMAD.IADD R4, R11, 0x1, R4 ;  /* 0x000000010b047824 */ /* 0x000fca00078e0204 */
[----:B------:R-:W-:Y:S01]  /*12d0*/  LOP3.LUT R3, R4, R3, RZ, 0xfc, !PT ;  /* 0x0000000304037212 */ /* 0x000fe200078efcff */
[----:B------:R-:W-:Y:S06]  /*12e0*/  BRA `(.L_x_27) ;  /* 0x0000000000107947 */ /* 0x000fec0003800000 */
.L_x_26:
[----:B------:R-:W-:-:S04]  /*12f0*/  LOP3.LUT R3, R3, 0x80000000, RZ, 0xc0, !PT ;  /* 0x8000000003037812 */ /* 0x000fc800078ec0ff */
[----:B------:R-:W-:Y:S01]  /*1300*/  LOP3.LUT R3, R3, 0x7f800000, RZ, 0xfc, !PT ;  /* 0x7f80000003037812 */ /* 0x000fe200078efcff */
[----:B------:R-:W-:Y:S06]  /*1310*/  BRA `(.L_x_27) ;  /* 0x0000000000047947 */ /* 0x000fec0003800000 */
.L_x_25:
[----:B------:R-:W-:-:S07]  /*1320*/  LEA R3, R10, R3, 0x17 ;  /* 0x000000030a037211 */ /* 0x000fce00078eb8ff */
.L_x_27:
[----:B------:R-:W-:Y:S05]  /*1330*/  BSYNC.RECONVERGENT B2 ;  /* 0x0000000000027941 */ /* 0x000fea0003800200 */
.L_x_24:
[----:B------:R-:W-:Y:S05]  /*1340*/  BRA `(.L_x_28) ;  /* 0x0000000000207947 */ /* 0x000fea0003800000 */
.L_x_23:
[----:B------:R-:W-:-:S04]  /*1350*/  LOP3.LUT R3, R4, 0x80000000, R3, 0x48, !PT ;  /* 0x8000000004037812 */ /* 0x000fc800078e4803 */
[----:B------:R-:W-:Y:S01]  /*1360*/  LOP3.LUT R3, R3, 0x7f800000, RZ, 0xfc, !PT ;  /* 0x7f80000003037812 */ /* 0x000fe200078efcff */
[----:B------:R-:W-:Y:S06]  /*1370*/  BRA `(.L_x_28) ;  /* 0x0000000000147947 */ /* 0x000fec0003800000 */
.L_x_22:
[----:B------:R-:W-:Y:S01]  /*1380*/  LOP3.LUT R3, R4, 0x80000000, R3, 0x48, !PT ;  /* 0x8000000004037812 */ /* 0x000fe200078e4803 */
[----:B------:R-:W-:Y:S06]  /*1390*/  BRA `(.L_x_28) ;  /* 0x00000000000c7947 */ /* 0x000fec0003800000 */
.L_x_21:
[----:B------:R-:W0:Y:S01]  /*13a0*/  MUFU.RSQ R3, -QNAN ;  /* 0xffc0000000037908 */ /* 0x000e220000001400 */
[----:B------:R-:W-:Y:S05]  /*13b0*/  BRA `(.L_x_28) ;  /* 0x0000000000047947 */ /* 0x000fea0003800000 */
.L_x_20:
[----:B------:R-:W-:-:S07]  /*13c0*/  FADD.FTZ R3, R3, R4 ;  /* 0x0000000403037221 */ /* 0x000fce0000010000 */
.L_x_28:
[----:B------:R-:W-:Y:S05]  /*13d0*/  BSYNC.RECONVERGENT B1 ;  /* 0x0000000000017941 */ /* 0x000fea0003800200 */
.L_x_18:
[----:B------:R-:W-:Y:S02]  /*13e0*/  HFMA2 R9, -RZ, RZ, 0, 0 ;  /* 0x00000000ff097431 */ /* 0x000fe400000001ff */
[----:B0-----:R-:W-:Y:S02]  /*13f0*/  IMAD.MOV.U32 R4, RZ, RZ, R3 ;  /* 0x000000ffff047224 */ /* 0x001fe400078e0003 */
[----:B------:R-:W-:Y:S05]  /*1400*/  RET.REL.NODEC R8 `(_Z11bombardmentiiPfPi) ;  /* 0xffffffe808fc7950 */ /* 0x000fea0003c3ffff */
.L_x_29:
[----:B------:R-:W-:-:S00]  /*1410*/  BRA `(.L_x_29) ;  /* 0xfffffffc00fc7947 */ /* 0x000fc0000383ffff */
[----:B------:R-:W-:-:S00]  /*1420*/  NOP ;  /* 0x0000000000007918 */ /* 0x000fc00000000000 */
        /* <DEDUP_REMOVED lines=13> */
.L_x_31:


//--------------------- .nv.shared._Z11bombardmentiiPfPi --------------------------
	.section	.nv.shared._Z11bombardmentiiPfPi,"aw",@nobits
	.sectionflags	@""
	.align	4
.nv.shared._Z11bombardmentiiPfPi:
	.zero		5120


//--------------------- .nv.shared.reserved.0     --------------------------
	.section	.nv.shared.reserved.0,"aw",@nobits
	.weak		__nv_reservedSMEM_offset_0_alias
	.size		__nv_reservedSMEM_offset_0_alias, 0, 64
	.other		__nv_reservedSMEM_offset_0_alias,@"STO_CUDA_RESERVED_SHARED STV_DEFAULT"
__nv_reservedSMEM_offset_0_alias:
	.zero		0
	.zero		64


//--------------------- .nv.constant0._Z11bombardmentiiPfPi --------------------------
	.section	.nv.constant0._Z11bombardmentiiPfPi,"a",@progbits
	.sectionflags	@""
	.align	4
.nv.constant0._Z11bombardmentiiPfPi:
	.zero		920


//--------------------- SYMBOLS --------------------------

	.type		.nv.reservedSmem.offset0,@object
	.size		.nv.reservedSmem.offset0,0x4
	.type		.nv.reservedSmem.cap,@object
	.size		.nv.reservedSmem.cap,0x4
